	.headerflags	@"EF_CUDA_TEXMODE_UNIFIED EF_CUDA_64BIT_ADDRESS EF_CUDA_ACCELERATORS EF_CUDA_SM90 EF_CUDA_VIRTUAL_SM(EF_CUDA_SM90)"
	.elftype	@"ET_EXEC"


//--------------------- .nv.info                  --------------------------
	.section	.nv.info,"",@"SHT_CUDA_INFO"
	.align	4


	//----- nvinfo : EIATTR_REGCOUNT
	.align		4
        /*0000*/ 	.byte	0x04, 0x2f
        /*0002*/ 	.short	(.L_1 - .L_0)
	.align		4
.L_0:
        /*0004*/ 	.word	index@(triton_poi_fused_avg_pool2d_32)
        /*0008*/ 	.word	0x0000000e


	//----- nvinfo : EIATTR_MIN_STACK_SIZE
	.align		4
.L_1:
        /*000c*/ 	.byte	0x04, 0x12
        /*000e*/ 	.short	(.L_3 - .L_2)
	.align		4
.L_2:
        /*0010*/ 	.word	index@(triton_poi_fused_avg_pool2d_32)
        /*0014*/ 	.word	0x00000000


	//----- nvinfo : EIATTR_FRAME_SIZE
	.align		4
.L_3:
        /*0018*/ 	.byte	0x04, 0x11
        /*001a*/ 	.short	(.L_5 - .L_4)
	.align		4
.L_4:
        /*001c*/ 	.word	index@(triton_poi_fused_avg_pool2d_32)
        /*0020*/ 	.word	0x00000000


	//----- nvinfo : EIATTR_MIN_STACK_SIZE
	.align		4
.L_5:
        /*0024*/ 	.byte	0x04, 0x12
        /*0026*/ 	.short	(.L_7 - .L_6)
	.align		4
.L_6:
        /*0028*/ 	.word	index@(triton_poi_fused_avg_pool2d_32)
        /*002c*/ 	.word	0x00000000
.L_7:


//--------------------- .nv.info.triton_poi_fused_avg_pool2d_32 --------------------------
	.section	.nv.info.triton_poi_fused_avg_pool2d_32,"",@"SHT_CUDA_INFO"
	.sectionflags	@""
	.align	4


	//----- nvinfo : EIATTR_CUDA_API_VERSION
	.align		4
        /*0000*/ 	.byte	0x04, 0x37
        /*0002*/ 	.short	(.L_9 - .L_8)
.L_8:
        /*0004*/ 	.word	0x0000007c


	//----- nvinfo : EIATTR_KPARAM_INFO
	.align		4
.L_9:
        /*0008*/ 	.byte	0x04, 0x17
        /*000a*/ 	.short	(.L_11 - .L_10)
.L_10:
        /*000c*/ 	.word	0x00000000
        /*0010*/ 	.short	0x0002
        /*0012*/ 	.short	0x0010
        /*0014*/ 	.byte	0x00, 0xf0, 0x11, 0x00


	//----- nvinfo : EIATTR_KPARAM_INFO
	.align		4
.L_11:
        /*0018*/ 	.byte	0x04, 0x17
        /*001a*/ 	.short	(.L_13 - .L_12)
.L_12:
        /*001c*/ 	.word	0x00000000
        /*0020*/ 	.short	0x0001
        /*0022*/ 	.short	0x0008
        /*0024*/ 	.byte	0x00, 0xf4, 0x21, 0x00


	//----- nvinfo : EIATTR_KPARAM_INFO
	.align		4
.L_13:
        /*0028*/ 	.byte	0x04, 0x17
        /*002a*/ 	.short	(.L_15 - .L_14)
.L_14:
        /*002c*/ 	.word	0x00000000
        /*0030*/ 	.short	0x0000
        /*0032*/ 	.short	0x0000
        /*0034*/ 	.byte	0x00, 0xf4, 0x21, 0x00


	//----- nvinfo : EIATTR_SPARSE_MMA_MASK
	.align		4
.L_15:
        /*0038*/ 	.byte	0x03, 0x50
        /*003a*/ 	.short	0x0000


	//----- nvinfo : EIATTR_MAXREG_COUNT
	.align		4
        /*003c*/ 	.byte	0x03, 0x1b
        /*003e*/ 	.short	0x00ff


	//----- nvinfo : EIATTR_EXIT_INSTR_OFFSETS
	.align		4
        /*0040*/ 	.byte	0x04, 0x1c
        /*0042*/ 	.short	(.L_17 - .L_16)


	//   ....[0]....
.L_16:
        /*0044*/ 	.word	0x000001b0


	//   ....[1]....
        /*0048*/ 	.word	0x000001d0


	//----- nvinfo : EIATTR_REQNTID
	.align		4
.L_17:
        /*004c*/ 	.byte	0x04, 0x10
        /*004e*/ 	.short	(.L_19 - .L_18)
.L_18:
        /*0050*/ 	.word	0x00000080
        /*0054*/ 	.word	0x00000001
        /*0058*/ 	.word	0x00000001


	//----- nvinfo : EIATTR_CRS_STACK_SIZE
	.align		4
.L_19:
        /*005c*/ 	.byte	0x04, 0x1e
        /*005e*/ 	.short	(.L_21 - .L_20)
.L_20:
        /*0060*/ 	.word	0x00000000


	//----- nvinfo : EIATTR_CBANK_PARAM_SIZE
	.align		4
.L_21:
        /*0064*/ 	.byte	0x03, 0x19
        /*0066*/ 	.short	0x0014


	//----- nvinfo : EIATTR_PARAM_CBANK
	.align		4
        /*0068*/ 	.byte	0x04, 0x0a
        /*006a*/ 	.short	(.L_23 - .L_22)
	.align		4
.L_22:
        /*006c*/ 	.word	index@(.nv.constant0.triton_poi_fused_avg_pool2d_32)
        /*0070*/ 	.short	0x0210
        /*0072*/ 	.short	0x0014


	//----- nvinfo : EIATTR_SW_WAR
	.align		4
.L_23:
        /*0074*/ 	.byte	0x04, 0x36
        /*0076*/ 	.short	(.L_25 - .L_24)
.L_24:
        /*0078*/ 	.word	0x00000008
.L_25:


//--------------------- .nv.callgraph             --------------------------
	.section	.nv.callgraph,"",@"SHT_CUDA_CALLGRAPH"
	.align	4
	.sectionentsize	8
	.align		4
        /*0000*/ 	.word	0x00000000
	.align		4
        /*0004*/ 	.word	0xffffffff
	.align		4
        /*0008*/ 	.word	0x00000000
	.align		4
        /*000c*/ 	.word	0xfffffffe
	.align		4
        /*0010*/ 	.word	0x00000000
	.align		4
        /*0014*/ 	.word	0xfffffffd
	.align		4
        /*0018*/ 	.word	0x00000000
	.align		4
        /*001c*/ 	.word	0xfffffffc


//--------------------- .text.triton_poi_fused_avg_pool2d_32 --------------------------
	.section	.text.triton_poi_fused_avg_pool2d_32,"ax",@progbits
	.align	128
        .global         triton_poi_fused_avg_pool2d_32
        .type           triton_poi_fused_avg_pool2d_32,@function
        .size           triton_poi_fused_avg_pool2d_32,(.L_x_3 - triton_poi_fused_avg_pool2d_32)
        .other          triton_poi_fused_avg_pool2d_32,@"STO_CUDA_ENTRY STV_DEFAULT"
triton_poi_fused_avg_pool2d_32:
.text.triton_poi_fused_avg_pool2d_32:
[----:B------:R-:W0:Y:S02]  /*0000*/  LDC R1, c[0x0][0x28] ;  /* 0x00000a00ff017b82 */ /* 0x000e240000000800 */
[----:B------:R-:W1:Y:S01]  /*0010*/  S2R R0, SR_TID.X ;  /* 0x0000000000007919 */ /* 0x000e620000002100 */
[----:B------:R-:W2:Y:S01]  /*0020*/  LDC.64 R4, c[0x0][0x218] ;  /* 0x00008600ff047b82 */ /* 0x000ea20000000a00 */
[----:B------:R-:W-:Y:S01]  /*0030*/  ULDC.64 UR4, c[0x0][0x208] ;  /* 0x0000820000047ab9 */ /* 0x000fe20000000a00 */
[----:B------:R-:W-:Y:S01]  /*0040*/  BSSY B0, `(.L_x_0) ;  /* 0x0000016000007945 */ /* 0x000fe20003800000 */
[----:B------:R-:W3:Y:S05]  /*0050*/  S2R R7, SR_CTAID.X ;  /* 0x0000000000077919 */ /* 0x000eea0000002500 */
[----:B------:R-:W4:Y:S01]  /*0060*/  LDC.64 R2, c[0x0][0x210] ;  /* 0x00008400ff027b82 */ /* 0x000f220000000a00 */
[----:B-1----:R-:W-:-:S05]  /*0070*/  IMAD.SHL.U32 R0, R0, 0x2, RZ ;  /* 0x0000000200007824 */ /* 0x002fca00078e00ff */
[----:B------:R-:W-:-:S04]  /*0080*/  LOP3.LUT R0, R0, 0xfe, RZ, 0xc0, !PT ;  /* 0x000000fe00007812 */ /* 0x000fc800078ec0ff */
[----:B---3--:R-:W-:-:S04]  /*0090*/  LEA R7, R7, R0, 0x8 ;  /* 0x0000000007077211 */ /* 0x008fc800078e40ff */
[C---:B------:R-:W-:Y:S01]  /*00a0*/  ISETP.GE.AND P0, PT, R7.reuse, 0x4200, PT ;  /* 0x000042000700780c */ /* 0x040fe20003f06270 */
[----:B------:R-:W-:-:S04]  /*00b0*/  IMAD.HI R0, R7, 0x3e0f83e1, RZ ;  /* 0x3e0f83e107007827 */ /* 0x000fc800078e02ff */
[----:B--2---:R-:W-:Y:S01]  /*00c0*/  IMAD.WIDE R4, R7, 0x4, R4 ;  /* 0x0000000407047825 */ /* 0x004fe200078e0204 */
[----:B------:R-:W-:-:S04]  /*00d0*/  SHF.R.U32.HI R9, RZ, 0x1f, R0 ;  /* 0x0000001fff097819 */ /* 0x000fc80000011600 */
[CC--:B------:R-:W-:Y:S02]  /*00e0*/  LEA.HI.SX32 R6, R0.reuse, R9.reuse, 0x1a ;  /* 0x0000000900067211 */ /* 0x0c0fe400078fd2ff */
[----:B------:R-:W-:Y:S02]  /*00f0*/  LEA.HI.SX32 R11, R0, R9, 0x18 ;  /* 0x00000009000b7211 */ /* 0x000fe400078fc2ff */
[C---:B------:R-:W-:Y:S01]  /*0100*/  LEA.HI R8, R6.reuse, R6, RZ, 0x2 ;  /* 0x0000000606087211 */ /* 0x040fe200078f10ff */
[----:B------:R-:W-:-:S03]  /*0110*/  IMAD R0, R6, -0x108, R7 ;  /* 0xfffffef806007824 */ /* 0x000fc600078e0207 */
[----:B------:R-:W-:Y:S01]  /*0120*/  LOP3.LUT R9, R8, 0xfffffffc, RZ, 0xc0, !PT ;  /* 0xfffffffc08097812 */ /* 0x000fe200078ec0ff */
[----:B------:R-:W-:-:S04]  /*0130*/  IMAD R0, R11, 0x1080, R0 ;  /* 0x000010800b007824 */ /* 0x000fc800078e0200 */
[----:B------:R-:W-:Y:S01]  /*0140*/  IMAD.IADD R9, R6, 0x1, -R9 ;  /* 0x0000000106097824 */ /* 0x000fe200078e0a09 */
[----:B------:R-:W-:-:S03]  /*0150*/  CS2R R6, SRZ ;  /* 0x0000000000067805 */ /* 0x000fc6000001ff00 */
[----:B------:R-:W-:-:S04]  /*0160*/  IMAD R9, R9, 0x210, R0 ;  /* 0x0000021009097824 */ /* 0x000fc800078e0200 */
[----:B----4-:R-:W-:Y:S01]  /*0170*/  IMAD.WIDE R2, R9, 0x4, R2 ;  /* 0x0000000409027825 */ /* 0x010fe200078e0202 */
[----:B------:R-:W-:Y:S06]  /*0180*/  @P0 BRA `(.L_x_1) ;  /* 0x0000000000040947 */ /* 0x000fec0003800000 */
[----:B------:R1:W5:Y:S02]  /*0190*/  LDG.E.64 R6, desc[UR4][R2.64] ;  /* 0x0000000402067981 */ /* 0x000364000c1e1b00 */
.L_x_1:
[----:B------:R-:W-:Y:S05]  /*01a0*/  BSYNC B0 ;  /* 0x0000000000007941 */ /* 0x000fea0003800000 */
.L_x_0:
[----:B------:R-:W-:Y:S05]  /*01b0*/  @P0 EXIT ;  /* 0x000000000000094d */ /* 0x000fea0003800000 */
[----:B-----5:R-:W-:Y:S01]  /*01c0*/  STG.E.64 desc[UR4][R4.64], R6 ;  /* 0x0000000604007986 */ /* 0x020fe2000c101b04 */
[----:B------:R-:W-:Y:S05]  /*01d0*/  EXIT ;  /* 0x000000000000794d */ /* 0x000fea0003800000 */
.L_x_2:
[----:B------:R-:W-:-:S00]  /*01e0*/  BRA `(.L_x_2) ;  /* 0xfffffffc00fc7947 */ /* 0x000fc0000383ffff */
[----:B------:R-:W-:-:S00]  /*01f0*/  NOP ;  /* 0x0000000000007918 */ /* 0x000fc00000000000 */
        /* <DEDUP_REMOVED lines=8> */
.L_x_3:


//--------------------- .nv.constant0.triton_poi_fused_avg_pool2d_32 --------------------------
	.section	.nv.constant0.triton_poi_fused_avg_pool2d_32,"a",@progbits
	.sectionflags	@""
	.align	4
.nv.constant0.triton_poi_fused_avg_pool2d_32:
	.zero		548
